	.headerflags	@"EF_CUDA_TEXMODE_UNIFIED EF_CUDA_64BIT_ADDRESS EF_CUDA_ACCELERATORS EF_CUDA_SM90 EF_CUDA_VIRTUAL_SM(EF_CUDA_SM90)"
	.elftype	@"ET_EXEC"


//--------------------- .nv.info                  --------------------------
	.section	.nv.info,"",@"SHT_CUDA_INFO"
	.align	4


	//----- nvinfo : EIATTR_REGCOUNT
	.align		4
        /*0000*/ 	.byte	0x04, 0x2f
        /*0002*/ 	.short	(.L_3 - .L_2)
	.align		4
.L_2:
        /*0004*/ 	.word	index@(triton_poi_fused__native_batch_norm_legit_no_training_add_20)
        /*0008*/ 	.word	0x00000013


	//----- nvinfo : EIATTR_MIN_STACK_SIZE
	.align		4
.L_3:
        /*000c*/ 	.byte	0x04, 0x12
        /*000e*/ 	.short	(.L_5 - .L_4)
	.align		4
.L_4:
        /*0010*/ 	.word	index@(triton_poi_fused__native_batch_norm_legit_no_training_add_20)
        /*0014*/ 	.word	0x00000000


	//----- nvinfo : EIATTR_FRAME_SIZE
	.align		4
.L_5:
        /*0018*/ 	.byte	0x04, 0x11
        /*001a*/ 	.short	(.L_7 - .L_6)
	.align		4
.L_6:
        /*001c*/ 	.word	index@(triton_poi_fused__native_batch_norm_legit_no_training_add_20)
        /*0020*/ 	.word	0x00000000


	//----- nvinfo : EIATTR_MIN_STACK_SIZE
	.align		4
.L_7:
        /*0024*/ 	.byte	0x04, 0x12
        /*0026*/ 	.short	(.L_9 - .L_8)
	.align		4
.L_8:
        /*0028*/ 	.word	index@(triton_poi_fused__native_batch_norm_legit_no_training_add_20)
        /*002c*/ 	.word	0x00000000
.L_9:


//--------------------- .nv.info.triton_poi_fused__native_batch_norm_legit_no_training_add_20 --------------------------
	.section	.nv.info.triton_poi_fused__native_batch_norm_legit_no_training_add_20,"",@"SHT_CUDA_INFO"
	.sectionflags	@""
	.align	4


	//----- nvinfo : EIATTR_CUDA_API_VERSION
	.align		4
        /*0000*/ 	.byte	0x04, 0x37
        /*0002*/ 	.short	(.L_11 - .L_10)
.L_10:
        /*0004*/ 	.word	0x0000007c


	//----- nvinfo : EIATTR_KPARAM_INFO
	.align		4
.L_11:
        /*0008*/ 	.byte	0x04, 0x17
        /*000a*/ 	.short	(.L_13 - .L_12)
.L_12:
        /*000c*/ 	.word	0x00000000
        /*0010*/ 	.short	0x0007
        /*0012*/ 	.short	0x0038
        /*0014*/ 	.byte	0x00, 0xf0, 0x11, 0x00


	//----- nvinfo : EIATTR_KPARAM_INFO
	.align		4
.L_13:
        /*0018*/ 	.byte	0x04, 0x17
        /*001a*/ 	.short	(.L_15 - .L_14)
.L_14:
        /*001c*/ 	.word	0x00000000
        /*0020*/ 	.short	0x0006
        /*0022*/ 	.short	0x0030
        /*0024*/ 	.byte	0x00, 0xf4, 0x21, 0x00


	//----- nvinfo : EIATTR_KPARAM_INFO
	.align		4
.L_15:
        /*0028*/ 	.byte	0x04, 0x17
        /*002a*/ 	.short	(.L_17 - .L_16)
.L_16:
        /*002c*/ 	.word	0x00000000
        /*0030*/ 	.short	0x0005
        /*0032*/ 	.short	0x0028
        /*0034*/ 	.byte	0x00, 0xf4, 0x21, 0x00


	//----- nvinfo : EIATTR_KPARAM_INFO
	.align		4
.L_17:
        /*0038*/ 	.byte	0x04, 0x17
        /*003a*/ 	.short	(.L_19 - .L_18)
.L_18:
        /*003c*/ 	.word	0x00000000
        /*0040*/ 	.short	0x0004
        /*0042*/ 	.short	0x0020
        /*0044*/ 	.byte	0x00, 0xf4, 0x21, 0x00


	//----- nvinfo : EIATTR_KPARAM_INFO
	.align		4
.L_19:
        /*0048*/ 	.byte	0x04, 0x17
        /*004a*/ 	.short	(.L_21 - .L_20)
.L_20:
        /*004c*/ 	.word	0x00000000
        /*0050*/ 	.short	0x0003
        /*0052*/ 	.short	0x0018
        /*0054*/ 	.byte	0x00, 0xf4, 0x21, 0x00


	//----- nvinfo : EIATTR_KPARAM_INFO
	.align		4
.L_21:
        /*0058*/ 	.byte	0x04, 0x17
        /*005a*/ 	.short	(.L_23 - .L_22)
.L_22:
        /*005c*/ 	.word	0x00000000
        /*0060*/ 	.short	0x0002
        /*0062*/ 	.short	0x0010
        /*0064*/ 	.byte	0x00, 0xf4, 0x21, 0x00


	//----- nvinfo : EIATTR_KPARAM_INFO
	.align		4
.L_23:
        /*0068*/ 	.byte	0x04, 0x17
        /*006a*/ 	.short	(.L_25 - .L_24)
.L_24:
        /*006c*/ 	.word	0x00000000
        /*0070*/ 	.short	0x0001
        /*0072*/ 	.short	0x0008
        /*0074*/ 	.byte	0x00, 0xf4, 0x21, 0x00


	//----- nvinfo : EIATTR_KPARAM_INFO
	.align		4
.L_25:
        /*0078*/ 	.byte	0x04, 0x17
        /*007a*/ 	.short	(.L_27 - .L_26)
.L_26:
        /*007c*/ 	.word	0x00000000
        /*0080*/ 	.short	0x0000
        /*0082*/ 	.short	0x0000
        /*0084*/ 	.byte	0x00, 0xf4, 0x21, 0x00


	//----- nvinfo : EIATTR_SPARSE_MMA_MASK
	.align		4
.L_27:
        /*0088*/ 	.byte	0x03, 0x50
        /*008a*/ 	.short	0x0000


	//----- nvinfo : EIATTR_MAXREG_COUNT
	.align		4
        /*008c*/ 	.byte	0x03, 0x1b
        /*008e*/ 	.short	0x00ff


	//----- nvinfo : EIATTR_EXIT_INSTR_OFFSETS
	.align		4
        /*0090*/ 	.byte	0x04, 0x1c
        /*0092*/ 	.short	(.L_29 - .L_28)


	//   ....[0]....
.L_28:
        /*0094*/ 	.word	0x000002e0


	//----- nvinfo : EIATTR_REQNTID
	.align		4
.L_29:
        /*0098*/ 	.byte	0x04, 0x10
        /*009a*/ 	.short	(.L_31 - .L_30)
.L_30:
        /*009c*/ 	.word	0x00000080
        /*00a0*/ 	.word	0x00000001
        /*00a4*/ 	.word	0x00000001


	//----- nvinfo : EIATTR_CBANK_PARAM_SIZE
	.align		4
.L_31:
        /*00a8*/ 	.byte	0x03, 0x19
        /*00aa*/ 	.short	0x003c


	//----- nvinfo : EIATTR_PARAM_CBANK
	.align		4
        /*00ac*/ 	.byte	0x04, 0x0a
        /*00ae*/ 	.short	(.L_33 - .L_32)
	.align		4
.L_32:
        /*00b0*/ 	.word	index@(.nv.constant0.triton_poi_fused__native_batch_norm_legit_no_training_add_20)
        /*00b4*/ 	.short	0x0210
        /*00b6*/ 	.short	0x003c


	//----- nvinfo : EIATTR_SW_WAR
	.align		4
.L_33:
        /*00b8*/ 	.byte	0x04, 0x36
        /*00ba*/ 	.short	(.L_35 - .L_34)
.L_34:
        /*00bc*/ 	.word	0x00000008
.L_35:


//--------------------- .nv.callgraph             --------------------------
	.section	.nv.callgraph,"",@"SHT_CUDA_CALLGRAPH"
	.align	4
	.sectionentsize	8
	.align		4
        /*0000*/ 	.word	0x00000000
	.align		4
        /*0004*/ 	.word	0xffffffff
	.align		4
        /*0008*/ 	.word	0x00000000
	.align		4
        /*000c*/ 	.word	0xfffffffe
	.align		4
        /*0010*/ 	.word	0x00000000
	.align		4
        /*0014*/ 	.word	0xfffffffd
	.align		4
        /*0018*/ 	.word	0x00000000
	.align		4
        /*001c*/ 	.word	0xfffffffc


//--------------------- .nv.constant4             --------------------------
	.section	.nv.constant4,"a",@progbits
	.align	8
	.align		8
.nv.constant4:
        /*0000*/ 	.dword	_$_str
	.align		8
        /*0008*/ 	.dword	_$_str_$_2


//--------------------- .text.triton_poi_fused__native_batch_norm_legit_no_training_add_20 --------------------------
	.section	.text.triton_poi_fused__native_batch_norm_legit_no_training_add_20,"ax",@progbits
	.align	128
        .global         triton_poi_fused__native_batch_norm_legit_no_training_add_20
        .type           triton_poi_fused__native_batch_norm_legit_no_training_add_20,@function
        .size           triton_poi_fused__native_batch_norm_legit_no_training_add_20,(.L_x_1 - triton_poi_fused__native_batch_norm_legit_no_training_add_20)
        .other          triton_poi_fused__native_batch_norm_legit_no_training_add_20,@"STO_CUDA_ENTRY STV_DEFAULT"
triton_poi_fused__native_batch_norm_legit_no_training_add_20:
.text.triton_poi_fused__native_batch_norm_legit_no_training_add_20:
[----:B------:R-:W-:Y:S01]  /*0000*/  LDC R1, c[0x0][0x28] ;  /* 0x00000a00ff017b82 */ /* 0x000fe20000000800 */
[----:B------:R-:W1:Y:S07]  /*0010*/  S2R R0, SR_TID.X ;  /* 0x0000000000007919 */ /* 0x000e6e0000002100 */
[----:B------:R-:W2:Y:S01]  /*0020*/  LDC.64 R8, c[0x0][0x220] ;  /* 0x00008800ff087b82 */ /* 0x000ea20000000a00 */
[----:B------:R-:W-:Y:S01]  /*0030*/  ULDC.64 UR4, c[0x0][0x208] ;  /* 0x0000820000047ab9 */ /* 0x000fe20000000a00 */
[----:B------:R-:W3:Y:S06]  /*0040*/  S2R R3, SR_CTAID.X ;  /* 0x0000000000037919 */ /* 0x000eec0000002500 */
[----:B------:R-:W4:Y:S08]  /*0050*/  LDC.64 R6, c[0x0][0x218] ;  /* 0x00008600ff067b82 */ /* 0x000f300000000a00 */
[----:B------:R-:W5:Y:S08]  /*0060*/  LDC.64 R4, c[0x0][0x210] ;  /* 0x00008400ff047b82 */ /* 0x000f700000000a00 */
[----:B------:R-:W5:Y:S01]  /*0070*/  LDC.64 R10, c[0x0][0x228] ;  /* 0x00008a00ff0a7b82 */ /* 0x000f620000000a00 */
[----:B-1----:R-:W-:-:S07]  /*0080*/  LOP3.LUT R0, R0, 0x7f, RZ, 0xc0, !PT ;  /* 0x0000007f00007812 */ /* 0x002fce00078ec0ff */
[----:B------:R-:W1:Y:S01]  /*0090*/  LDC.64 R12, c[0x0][0x230] ;  /* 0x00008c00ff0c7b82 */ /* 0x000e620000000a00 */
[----:B---3--:R-:W-:-:S05]  /*00a0*/  LEA R0, R3, R0, 0x7 ;  /* 0x0000000003007211 */ /* 0x008fca00078e38ff */
[----:B------:R-:W-:-:S05]  /*00b0*/  IMAD.HI R2, R0, 0x2aaaaaab, RZ ;  /* 0x2aaaaaab00027827 */ /* 0x000fca00078e02ff */
[----:B------:R-:W-:-:S04]  /*00c0*/  SHF.R.U32.HI R3, RZ, 0x1f, R2 ;  /* 0x0000001fff037819 */ /* 0x000fc80000011602 */
[----:B------:R-:W-:-:S05]  /*00d0*/  LEA.HI R3, R2, R3, RZ, 0x1a ;  /* 0x0000000302037211 */ /* 0x000fca00078fd0ff */
[----:B------:R-:W-:Y:S02]  /*00e0*/  IMAD R15, R3, -0x180, R0 ;  /* 0xfffffe80030f7824 */ /* 0x000fe400078e0200 */
[----:B------:R-:W3:Y:S02]  /*00f0*/  LDC.64 R2, c[0x0][0x238] ;  /* 0x00008e00ff027b82 */ /* 0x000ee40000000a00 */
[----:B--2---:R-:W-:-:S05]  /*0100*/  IMAD.WIDE R8, R15, 0x4, R8 ;  /* 0x000000040f087825 */ /* 0x004fca00078e0208 */
[----:B------:R1:W2:Y:S01]  /*0110*/  LDG.E.EL R16, desc[UR4][R8.64] ;  /* 0x0000000408107981 */ /* 0x0002a2000c2e1900 */
[----:B----4-:R-:W-:-:S04]  /*0120*/  IMAD.WIDE R6, R15, 0x4, R6 ;  /* 0x000000040f067825 */ /* 0x010fc800078e0206 */
[C---:B-----5:R-:W-:Y:S02]  /*0130*/  IMAD.WIDE R4, R0.reuse, 0x4, R4 ;  /* 0x0000000400047825 */ /* 0x060fe400078e0204 */
[----:B------:R4:W5:Y:S02]  /*0140*/  LDG.E.EL R7, desc[UR4][R6.64] ;  /* 0x0000000406077981 */ /* 0x000964000c2e1900 */
[C---:B0-----:R-:W-:Y:S02]  /*0150*/  IMAD.WIDE R10, R15.reuse, 0x4, R10 ;  /* 0x000000040f0a7825 */ /* 0x041fe400078e020a */
[----:B------:R0:W5:Y:S02]  /*0160*/  LDG.E R14, desc[UR4][R4.64] ;  /* 0x00000004040e7981 */ /* 0x000164000c1e1900 */
[----:B-1----:R-:W-:Y:S02]  /*0170*/  IMAD.WIDE R8, R15, 0x4, R12 ;  /* 0x000000040f087825 */ /* 0x002fe400078e020c */
[----:B------:R-:W5:Y:S02]  /*0180*/  LDG.E.EL R10, desc[UR4][R10.64] ;  /* 0x000000040a0a7981 */ /* 0x000f64000c2e1900 */
[----:B---3--:R-:W-:-:S02]  /*0190*/  IMAD.WIDE R2, R0, 0x4, R2 ;  /* 0x0000000400027825 */ /* 0x008fc400078e0202 */
[----:B------:R-:W3:Y:S01]  /*01a0*/  LDG.E.EL R9, desc[UR4][R8.64] ;  /* 0x0000000408097981 */ /* 0x000ee2000c2e1900 */
[----:B----4-:R-:W-:Y:S01]  /*01b0*/  HFMA2.MMA R6, -RZ, RZ, 1.625, 0 ;  /* 0x3e800000ff067435 */ /* 0x010fe200000001ff */
[----:B0-----:R-:W0:Y:S02]  /*01c0*/  LDC.64 R4, c[0x0][0x240] ;  /* 0x00009000ff047b82 */ /* 0x001e240000000a00 */
[----:B------:R0:W4:Y:S02]  /*01d0*/  LDG.E R12, desc[UR4][R2.64] ;  /* 0x00000004020c7981 */ /* 0x000124000c1e1900 */
[----:B0-----:R-:W-:-:S04]  /*01e0*/  IMAD.WIDE R2, R0, 0x4, R4 ;  /* 0x0000000400027825 */ /* 0x001fc800078e0204 */
[----:B--2---:R-:W-:-:S04]  /*01f0*/  FADD R16, R16, 9.9999997473787516356e-06 ;  /* 0x3727c5ac10107421 */ /* 0x004fc80000000000 */
[----:B------:R-:W0:Y:S02]  /*0200*/  MUFU.SQRT R13, R16 ;  /* 0x00000010000d7308 */ /* 0x000e240000002000 */
[C---:B0-----:R-:W-:Y:S02]  /*0210*/  FSETP.GT.AND P0, PT, R13.reuse, 8.50705917302346158658e+37, PT ;  /* 0x7e8000000d00780b */ /* 0x041fe40003f04000 */
[----:B------:R-:W-:-:S11]  /*0220*/  FSETP.GEU.AND P1, PT, R13, 1.175494350822287508e-38, PT ;  /* 0x008000000d00780b */ /* 0x000fd60003f2e000 */
[----:B------:R-:W-:-:S04]  /*0230*/  @P0 FMUL R13, R13, 0.25 ;  /* 0x3e8000000d0d0820 */ /* 0x000fc80000400000 */
[----:B------:R-:W-:-:S06]  /*0240*/  @!P1 FMUL R13, R13, 16777216 ;  /* 0x4b8000000d0d9820 */ /* 0x000fcc0000400000 */
[----:B------:R-:W0:Y:S01]  /*0250*/  MUFU.RCP R13, R13 ;  /* 0x0000000d000d7308 */ /* 0x000e220000001000 */
[----:B------:R-:W-:Y:S01]  /*0260*/  FSEL R6, R6, 1, P0 ;  /* 0x3f80000006067808 */ /* 0x000fe20000000000 */
[----:B-----5:R-:W-:-:S04]  /*0270*/  FADD R7, R14, -R7 ;  /* 0x800000070e077221 */ /* 0x020fc80000000000 */
[----:B------:R-:W-:-:S04]  /*0280*/  @!P1 FMUL R6, R6, 16777216 ;  /* 0x4b80000006069820 */ /* 0x000fc80000400000 */
[----:B0-----:R-:W-:-:S04]  /*0290*/  FMUL R6, R13, R6 ;  /* 0x000000060d067220 */ /* 0x001fc80000400000 */
[----:B------:R-:W-:-:S04]  /*02a0*/  FMUL R6, R7, R6 ;  /* 0x0000000607067220 */ /* 0x000fc80000400000 */
[----:B---3--:R-:W-:-:S04]  /*02b0*/  FFMA R9, R10, R6, R9 ;  /* 0x000000060a097223 */ /* 0x008fc80000000009 */
[----:B----4-:R-:W-:-:S05]  /*02c0*/  FADD R9, R12, R9 ;  /* 0x000000090c097221 */ /* 0x010fca0000000000 */
[----:B------:R-:W-:Y:S01]  /*02d0*/  STG.E desc[UR4][R2.64], R9 ;  /* 0x0000000902007986 */ /* 0x000fe2000c101904 */
[----:B------:R-:W-:Y:S05]  /*02e0*/  EXIT ;  /* 0x000000000000794d */ /* 0x000fea0003800000 */
.L_x_0:
[----:B------:R-:W-:-:S00]  /*02f0*/  BRA `(.L_x_0) ;  /* 0xfffffffc00fc7947 */ /* 0x000fc0000383ffff */
[----:B------:R-:W-:-:S00]  /*0300*/  NOP ;  /* 0x0000000000007918 */ /* 0x000fc00000000000 */
[----:B------:R-:W-:-:S00]  /*0310*/  NOP ;  /* 0x0000000000007918 */ /* 0x000fc00000000000 */
[----:B------:R-:W-:-:S00]  /*0320*/  NOP ;  /* 0x0000000000007918 */ /* 0x000fc00000000000 */
[----:B------:R-:W-:-:S00]  /*0330*/  NOP ;  /* 0x0000000000007918 */ /* 0x000fc00000000000 */
[----:B------:R-:W-:-:S00]  /*0340*/  NOP ;  /* 0x0000000000007918 */ /* 0x000fc00000000000 */
[----:B------:R-:W-:-:S00]  /*0350*/  NOP ;  /* 0x0000000000007918 */ /* 0x000fc00000000000 */
[----:B------:R-:W-:-:S00]  /*0360*/  NOP ;  /* 0x0000000000007918 */ /* 0x000fc00000000000 */
[----:B------:R-:W-:-:S00]  /*0370*/  NOP ;  /* 0x0000000000007918 */ /* 0x000fc00000000000 */
.L_x_1:


//--------------------- .nv.global.init           --------------------------
	.section	.nv.global.init,"aw",@progbits
.nv.global.init:
	.type		_$_str,@object
	.size		_$_str,(_$_str_$_2 - _$_str)
_$_str:
        /*0000*/ 	.byte	0x5f, 0x5f, 0x43, 0x55, 0x44, 0x41, 0x5f, 0x46, 0x54, 0x5a, 0x00
	.type		_$_str_$_2,@object
	.size		_$_str_$_2,(.L_1 - _$_str_$_2)
_$_str_$_2:
        /*000b*/ 	.byte	0x5f, 0x5f, 0x43, 0x55, 0x44, 0x41, 0x5f, 0x50, 0x52, 0x45, 0x43, 0x5f, 0x53, 0x51, 0x52, 0x54
        /*001b*/ 	.byte	0x00
.L_1:


//--------------------- .nv.constant0.triton_poi_fused__native_batch_norm_legit_no_training_add_20 --------------------------
	.section	.nv.constant0.triton_poi_fused__native_batch_norm_legit_no_training_add_20,"a",@progbits
	.sectionflags	@""
	.align	4
.nv.constant0.triton_poi_fused__native_batch_norm_legit_no_training_add_20:
	.zero		588
